//
// Generated by NVIDIA NVVM Compiler
//
// Compiler Build ID: CL-36424714
// Cuda compilation tools, release 13.0, V13.0.88
// Based on NVVM 20.0.0
//

.version 9.0
.target sm_100
.address_size 64

	// .globl	getIntrinsicSize

.visible .entry getIntrinsicSize(
	.param .u64 .ptr .align 1 getIntrinsicSize_param_0
)
{
	.reg .pred 	%p<3>;
	.reg .b32 	%r<14>;
	.reg .b64 	%rd<3>;

	ld.param.u64 	%rd1, [getIntrinsicSize_param_0];
	mov.u32 	%r1, %ntid.x;
	mov.u32 	%r2, %ctaid.x;
	mul.lo.s32 	%r3, %r1, %r2;
	mov.u32 	%r4, %tid.x;
	neg.s32 	%r5, %r4;
	setp.ne.s32 	%p1, %r3, %r5;
	@%p1 bra 	$L__BB0_3;
	mov.u32 	%r6, %ntid.y;
	mov.u32 	%r7, %ctaid.y;
	mul.lo.s32 	%r8, %r6, %r7;
	mov.u32 	%r9, %tid.y;
	or.b32  	%r10, %r8, %r9;
	setp.ne.s32 	%p2, %r10, 0;
	@%p2 bra 	$L__BB0_3;
	cvta.to.global.u64 	%rd2, %rd1;
	mov.b32 	%r11, 4;
	st.global.u32 	[%rd2], %r11;
	mov.b32 	%r12, 0;
	st.global.u32 	[%rd2+4], %r12;
	mov.b32 	%r13, 2;
	st.global.u32 	[%rd2+8], %r13;
$L__BB0_3:
	ret;

}


// ===== COMPILED SASS (sm_100) =====

	.target	sm_100

	.elftype	@"ET_EXEC"


//--------------------- .note.nv.tkinfo           --------------------------
	.section	.note.nv.tkinfo,"",@"SHT_NOTE"
	.sectionflags	@"SHF_NOTE_NV_TKINFO"
	.tkinfo
        /*0018*/ 	.word	0x00000002
        /*0030*/ 	.string	""
        /*0030*/ 	.string	"ptxas"
        /*0030*/ 	.string	"Cuda compilation tools, release 13.0, V13.0.88"
        /*0030*/ 	.string	"Build cuda_13.0.r13.0/compiler.36424714_0"
        /*0030*/ 	.string	"-arch sm_100 -m 64 "



//--------------------- .note.nv.cuinfo           --------------------------
	.section	.note.nv.cuinfo,"",@"SHT_NOTE"
	.sectionflags	@"SHF_NOTE_NV_CUINFO"
        /*0018*/ 	.short	0x0002
        /*001a*/ 	.short	0x0064
        /*001c*/ 	.short	0x0082
	.zero		2


//--------------------- .nv.info                  --------------------------
	.section	.nv.info,"",@"SHT_CUDA_INFO"
	.align	4


	//----- nvinfo : EIATTR_REGCOUNT
	.align		4
        /*0000*/ 	.byte	0x04, 0x2f
        /*0002*/ 	.short	(.L_1 - .L_0)
	.align		4
.L_0:
        /*0004*/ 	.word	index@(getIntrinsicSize)
        /*0008*/ 	.word	0x0000000a


	//----- nvinfo : EIATTR_FRAME_SIZE
	.align		4
.L_1:
        /*000c*/ 	.byte	0x04, 0x11
        /*000e*/ 	.short	(.L_3 - .L_2)
	.align		4
.L_2:
        /*0010*/ 	.word	index@(getIntrinsicSize)
        /*0014*/ 	.word	0x00000000


	//----- nvinfo : EIATTR_MIN_STACK_SIZE
	.align		4
.L_3:
        /*0018*/ 	.byte	0x04, 0x12
        /*001a*/ 	.short	(.L_5 - .L_4)
	.align		4
.L_4:
        /*001c*/ 	.word	index@(getIntrinsicSize)
        /*0020*/ 	.word	0x00000000
.L_5:


//--------------------- .nv.compat                --------------------------
	.section	.nv.compat,"",@"SHT_CUDA_COMPAT_INFO"
	.align	4
        /*0000*/ 	.byte	0x02, 0x09, 0x00, 0x00, 0x02, 0x02, 0x01, 0x00, 0x02, 0x05, 0x05, 0x00, 0x03, 0x07, 0x01, 0x01
        /*0010*/ 	.byte	0x02, 0x03, 0x00, 0x00, 0x02, 0x06, 0x01, 0x00, 0x04, 0x0b, 0x08, 0x00, 0x09, 0x00, 0x00, 0x00
        /*0020*/ 	.byte	0x00, 0x00, 0x00, 0x00


//--------------------- .nv.info.getIntrinsicSize --------------------------
	.section	.nv.info.getIntrinsicSize,"",@"SHT_CUDA_INFO"
	.sectionflags	@""
	.align	4


	//----- nvinfo : EIATTR_CUDA_API_VERSION
	.align		4
        /*0000*/ 	.byte	0x04, 0x37
        /*0002*/ 	.short	(.L_7 - .L_6)
.L_6:
        /*0004*/ 	.word	0x00000082


	//----- nvinfo : EIATTR_KPARAM_INFO
	.align		4
.L_7:
        /*0008*/ 	.byte	0x04, 0x17
        /*000a*/ 	.short	(.L_9 - .L_8)
.L_8:
        /*000c*/ 	.word	0x00000000
        /*0010*/ 	.short	0x0000
        /*0012*/ 	.short	0x0000
        /*0014*/ 	.byte	0x00, 0xf5, 0x21, 0x00


	//----- nvinfo : EIATTR_SPARSE_MMA_MASK
	.align		4
.L_9:
        /*0018*/ 	.byte	0x03, 0x50
        /*001a*/ 	.short	0x0000


	//----- nvinfo : EIATTR_MAXREG_COUNT
	.align		4
        /*001c*/ 	.byte	0x03, 0x1b
        /*001e*/ 	.short	0x00ff


	//----- nvinfo : EIATTR_MERCURY_ISA_VERSION
	.align		4
        /*0020*/ 	.byte	0x03, 0x5f
        /*0022*/ 	.short	0x0101


	//----- nvinfo : EIATTR_VRC_CTA_INIT_COUNT
	.align		4
        /*0024*/ 	.byte	0x02, 0x4a
	.zero		1
	.zero		1


	//----- nvinfo : EIATTR_EXIT_INSTR_OFFSETS
	.align		4
        /*0028*/ 	.byte	0x04, 0x1c
        /*002a*/ 	.short	(.L_11 - .L_10)


	//   ....[0]....
.L_10:
        /*002c*/ 	.word	0x00000070


	//   ....[1]....
        /*0030*/ 	.word	0x000000d0


	//   ....[2]....
        /*0034*/ 	.word	0x00000150


	//----- nvinfo : EIATTR_CBANK_PARAM_SIZE
	.align		4
.L_11:
        /*0038*/ 	.byte	0x03, 0x19
        /*003a*/ 	.short	0x0008


	//----- nvinfo : EIATTR_PARAM_CBANK
	.align		4
        /*003c*/ 	.byte	0x04, 0x0a
        /*003e*/ 	.short	(.L_13 - .L_12)
	.align		4
.L_12:
        /*0040*/ 	.word	index@(.nv.constant0.getIntrinsicSize)
        /*0044*/ 	.short	0x0380
        /*0046*/ 	.short	0x0008


	//----- nvinfo : EIATTR_SW_WAR
	.align		4
.L_13:
        /*0048*/ 	.byte	0x04, 0x36
        /*004a*/ 	.short	(.L_15 - .L_14)
.L_14:
        /*004c*/ 	.word	0x00000008
.L_15:


//--------------------- .nv.callgraph             --------------------------
	.section	.nv.callgraph,"",@"SHT_CUDA_CALLGRAPH"
	.align	4
	.sectionentsize	8
	.align		4
        /*0000*/ 	.word	0x00000000
	.align		4
        /*0004*/ 	.word	0xffffffff
	.align		4
        /*0008*/ 	.word	0x00000000
	.align		4
        /*000c*/ 	.word	0xfffffffe
	.align		4
        /*0010*/ 	.word	0x00000000
	.align		4
        /*0014*/ 	.word	0xfffffffd
	.align		4
        /*0018*/ 	.word	0x00000000
	.align		4
        /*001c*/ 	.word	0xfffffffc


//--------------------- .text.getIntrinsicSize    --------------------------
	.section	.text.getIntrinsicSize,"ax",@progbits
	.align	128
        .global         getIntrinsicSize
        .type           getIntrinsicSize,@function
        .size           getIntrinsicSize,(.L_x_1 - getIntrinsicSize)
        .other          getIntrinsicSize,@"STO_CUDA_ENTRY STV_DEFAULT"
getIntrinsicSize:
.text.getIntrinsicSize:
[----:B------:R-:W-:Y:S01]  /*0000*/  LDC R1, c[0x0][0x37c] ;  /* 0x0000df00ff017b82 */ /* 0x000fe20000000800 */
[----:B------:R-:W0:Y:S07]  /*0010*/  S2R R0, SR_TID.X ;  /* 0x0000000000007919 */ /* 0x000e2e0000002100 */
[----:B------:R-:W1:Y:S01]  /*0020*/  S2UR UR5, SR_CTAID.X ;  /* 0x00000000000579c3 */ /* 0x000e620000002500 */
[----:B------:R-:W1:Y:S02]  /*0030*/  LDCU UR4, c[0x0][0x360] ;  /* 0x00006c00ff0477ac */ /* 0x000e640008000800 */
[----:B-1----:R-:W-:Y:S01]  /*0040*/  UIMAD UR4, UR4, UR5, URZ ;  /* 0x00000005040472a4 */ /* 0x002fe2000f8e02ff */
[----:B0-----:R-:W-:-:S05]  /*0050*/  IMAD.MOV R0, RZ, RZ, -R0 ;  /* 0x000000ffff007224 */ /* 0x001fca00078e0a00 */
[----:B------:R-:W-:-:S13]  /*0060*/  ISETP.NE.AND P0, PT, R0, UR4, PT ;  /* 0x0000000400007c0c */ /* 0x000fda000bf05270 */
[----:B------:R-:W-:Y:S05]  /*0070*/  @P0 EXIT ;  /* 0x000000000000094d */ /* 0x000fea0003800000 */
[----:B------:R-:W0:Y:S01]  /*0080*/  S2R R0, SR_TID.Y ;  /* 0x0000000000007919 */ /* 0x000e220000002200 */
[----:B------:R-:W1:Y:S01]  /*0090*/  S2UR UR5, SR_CTAID.Y ;  /* 0x00000000000579c3 */ /* 0x000e620000002600 */
[----:B------:R-:W1:Y:S02]  /*00a0*/  LDCU UR4, c[0x0][0x364] ;  /* 0x00006c80ff0477ac */ /* 0x000e640008000800 */
[----:B-1----:R-:W-:-:S06]  /*00b0*/  UIMAD UR4, UR4, UR5, URZ ;  /* 0x00000005040472a4 */ /* 0x002fcc000f8e02ff */
[----:B0-----:R-:W-:-:S13]  /*00c0*/  LOP3.LUT P0, RZ, R0, UR4, RZ, 0xfc, !PT ;  /* 0x0000000400ff7c12 */ /* 0x001fda000f80fcff */
[----:B------:R-:W-:Y:S05]  /*00d0*/  @P0 EXIT ;  /* 0x000000000000094d */ /* 0x000fea0003800000 */
[----:B------:R-:W0:Y:S01]  /*00e0*/  LDC.64 R2, c[0x0][0x380] ;  /* 0x0000e000ff027b82 */ /* 0x000e220000000a00 */
[----:B------:R-:W0:Y:S01]  /*00f0*/  LDCU.64 UR4, c[0x0][0x358] ;  /* 0x00006b00ff0477ac */ /* 0x000e220008000a00 */
[----:B------:R-:W-:Y:S02]  /*0100*/  HFMA2 R5, -RZ, RZ, 0, 2.384185791015625e-07 ;  /* 0x00000004ff057431 */ /* 0x000fe400000001ff */
[----:B------:R-:W-:-:S03]  /*0110*/  IMAD.MOV.U32 R7, RZ, RZ, 0x2 ;  /* 0x00000002ff077424 */ /* 0x000fc600078e00ff */
[----:B0-----:R-:W-:Y:S04]  /*0120*/  STG.E desc[UR4][R2.64], R5 ;  /* 0x0000000502007986 */ /* 0x001fe8000c101904 */
[----:B------:R-:W-:Y:S04]  /*0130*/  STG.E desc[UR4][R2.64+0x8], R7 ;  /* 0x0000080702007986 */ /* 0x000fe8000c101904 */
[----:B------:R-:W-:Y:S01]  /*0140*/  STG.E desc[UR4][R2.64+0x4], RZ ;  /* 0x000004ff02007986 */ /* 0x000fe2000c101904 */
[----:B------:R-:W-:Y:S05]  /*0150*/  EXIT ;  /* 0x000000000000794d */ /* 0x000fea0003800000 */
.L_x_0:
[----:B------:R-:W-:-:S00]  /*0160*/  BRA `(.L_x_0) ;  /* 0xfffffffc00fc7947 */ /* 0x000fc0000383ffff */
[----:B------:R-:W-:-:S00]  /*0170*/  NOP ;  /* 0x0000000000007918 */ /* 0x000fc00000000000 */
        /* <DEDUP_REMOVED lines=8> */
.L_x_1:


//--------------------- .nv.shared.reserved.0     --------------------------
	.section	.nv.shared.reserved.0,"aw",@nobits
	.weak		__nv_reservedSMEM_offset_0_alias
	.size		__nv_reservedSMEM_offset_0_alias, 0, 64
	.other		__nv_reservedSMEM_offset_0_alias,@"STO_CUDA_RESERVED_SHARED STV_DEFAULT"
__nv_reservedSMEM_offset_0_alias:
	.zero		0
	.zero		64


//--------------------- .nv.constant0.getIntrinsicSize --------------------------
	.section	.nv.constant0.getIntrinsicSize,"a",@progbits
	.sectionflags	@""
	.align	4
.nv.constant0.getIntrinsicSize:
	.zero		904


//--------------------- SYMBOLS --------------------------

	.type		.nv.reservedSmem.offset0,@object
	.size		.nv.reservedSmem.offset0,0x4
